	.headerflags	@"EF_CUDA_TEXMODE_UNIFIED EF_CUDA_64BIT_ADDRESS EF_CUDA_ACCELERATORS EF_CUDA_SM90 EF_CUDA_VIRTUAL_SM(EF_CUDA_SM90)"
	.elftype	@"ET_EXEC"


//--------------------- .nv.info                  --------------------------
	.section	.nv.info,"",@"SHT_CUDA_INFO"
	.align	4


	//----- nvinfo : EIATTR_REGCOUNT
	.align		4
        /*0000*/ 	.byte	0x04, 0x2f
        /*0002*/ 	.short	(.L_3 - .L_2)
	.align		4
.L_2:
        /*0004*/ 	.word	index@(triton_poi_fused__native_batch_norm_legit_no_training_convolution_leaky_relu_12)
        /*0008*/ 	.word	0x00000013


	//----- nvinfo : EIATTR_MIN_STACK_SIZE
	.align		4
.L_3:
        /*000c*/ 	.byte	0x04, 0x12
        /*000e*/ 	.short	(.L_5 - .L_4)
	.align		4
.L_4:
        /*0010*/ 	.word	index@(triton_poi_fused__native_batch_norm_legit_no_training_convolution_leaky_relu_12)
        /*0014*/ 	.word	0x00000000


	//----- nvinfo : EIATTR_FRAME_SIZE
	.align		4
.L_5:
        /*0018*/ 	.byte	0x04, 0x11
        /*001a*/ 	.short	(.L_7 - .L_6)
	.align		4
.L_6:
        /*001c*/ 	.word	index@(triton_poi_fused__native_batch_norm_legit_no_training_convolution_leaky_relu_12)
        /*0020*/ 	.word	0x00000000


	//----- nvinfo : EIATTR_MIN_STACK_SIZE
	.align		4
.L_7:
        /*0024*/ 	.byte	0x04, 0x12
        /*0026*/ 	.short	(.L_9 - .L_8)
	.align		4
.L_8:
        /*0028*/ 	.word	index@(triton_poi_fused__native_batch_norm_legit_no_training_convolution_leaky_relu_12)
        /*002c*/ 	.word	0x00000000
.L_9:


//--------------------- .nv.info.triton_poi_fused__native_batch_norm_legit_no_training_convolution_leaky_relu_12 --------------------------
	.section	.nv.info.triton_poi_fused__native_batch_norm_legit_no_training_convolution_leaky_relu_12,"",@"SHT_CUDA_INFO"
	.sectionflags	@""
	.align	4


	//----- nvinfo : EIATTR_CUDA_API_VERSION
	.align		4
        /*0000*/ 	.byte	0x04, 0x37
        /*0002*/ 	.short	(.L_11 - .L_10)
.L_10:
        /*0004*/ 	.word	0x0000007c


	//----- nvinfo : EIATTR_KPARAM_INFO
	.align		4
.L_11:
        /*0008*/ 	.byte	0x04, 0x17
        /*000a*/ 	.short	(.L_13 - .L_12)
.L_12:
        /*000c*/ 	.word	0x00000000
        /*0010*/ 	.short	0x0007
        /*0012*/ 	.short	0x0038
        /*0014*/ 	.byte	0x00, 0xf0, 0x11, 0x00


	//----- nvinfo : EIATTR_KPARAM_INFO
	.align		4
.L_13:
        /*0018*/ 	.byte	0x04, 0x17
        /*001a*/ 	.short	(.L_15 - .L_14)
.L_14:
        /*001c*/ 	.word	0x00000000
        /*0020*/ 	.short	0x0006
        /*0022*/ 	.short	0x0030
        /*0024*/ 	.byte	0x00, 0xf4, 0x21, 0x00


	//----- nvinfo : EIATTR_KPARAM_INFO
	.align		4
.L_15:
        /*0028*/ 	.byte	0x04, 0x17
        /*002a*/ 	.short	(.L_17 - .L_16)
.L_16:
        /*002c*/ 	.word	0x00000000
        /*0030*/ 	.short	0x0005
        /*0032*/ 	.short	0x0028
        /*0034*/ 	.byte	0x00, 0xf4, 0x21, 0x00


	//----- nvinfo : EIATTR_KPARAM_INFO
	.align		4
.L_17:
        /*0038*/ 	.byte	0x04, 0x17
        /*003a*/ 	.short	(.L_19 - .L_18)
.L_18:
        /*003c*/ 	.word	0x00000000
        /*0040*/ 	.short	0x0004
        /*0042*/ 	.short	0x0020
        /*0044*/ 	.byte	0x00, 0xf4, 0x21, 0x00


	//----- nvinfo : EIATTR_KPARAM_INFO
	.align		4
.L_19:
        /*0048*/ 	.byte	0x04, 0x17
        /*004a*/ 	.short	(.L_21 - .L_20)
.L_20:
        /*004c*/ 	.word	0x00000000
        /*0050*/ 	.short	0x0003
        /*0052*/ 	.short	0x0018
        /*0054*/ 	.byte	0x00, 0xf4, 0x21, 0x00


	//----- nvinfo : EIATTR_KPARAM_INFO
	.align		4
.L_21:
        /*0058*/ 	.byte	0x04, 0x17
        /*005a*/ 	.short	(.L_23 - .L_22)
.L_22:
        /*005c*/ 	.word	0x00000000
        /*0060*/ 	.short	0x0002
        /*0062*/ 	.short	0x0010
        /*0064*/ 	.byte	0x00, 0xf4, 0x21, 0x00


	//----- nvinfo : EIATTR_KPARAM_INFO
	.align		4
.L_23:
        /*0068*/ 	.byte	0x04, 0x17
        /*006a*/ 	.short	(.L_25 - .L_24)
.L_24:
        /*006c*/ 	.word	0x00000000
        /*0070*/ 	.short	0x0001
        /*0072*/ 	.short	0x0008
        /*0074*/ 	.byte	0x00, 0xf4, 0x21, 0x00


	//----- nvinfo : EIATTR_KPARAM_INFO
	.align		4
.L_25:
        /*0078*/ 	.byte	0x04, 0x17
        /*007a*/ 	.short	(.L_27 - .L_26)
.L_26:
        /*007c*/ 	.word	0x00000000
        /*0080*/ 	.short	0x0000
        /*0082*/ 	.short	0x0000
        /*0084*/ 	.byte	0x00, 0xf4, 0x21, 0x00


	//----- nvinfo : EIATTR_SPARSE_MMA_MASK
	.align		4
.L_27:
        /*0088*/ 	.byte	0x03, 0x50
        /*008a*/ 	.short	0x0000


	//----- nvinfo : EIATTR_MAXREG_COUNT
	.align		4
        /*008c*/ 	.byte	0x03, 0x1b
        /*008e*/ 	.short	0x00ff


	//----- nvinfo : EIATTR_EXIT_INSTR_OFFSETS
	.align		4
        /*0090*/ 	.byte	0x04, 0x1c
        /*0092*/ 	.short	(.L_29 - .L_28)


	//   ....[0]....
.L_28:
        /*0094*/ 	.word	0x00000350


	//----- nvinfo : EIATTR_REQNTID
	.align		4
.L_29:
        /*0098*/ 	.byte	0x04, 0x10
        /*009a*/ 	.short	(.L_31 - .L_30)
.L_30:
        /*009c*/ 	.word	0x00000080
        /*00a0*/ 	.word	0x00000001
        /*00a4*/ 	.word	0x00000001


	//----- nvinfo : EIATTR_CBANK_PARAM_SIZE
	.align		4
.L_31:
        /*00a8*/ 	.byte	0x03, 0x19
        /*00aa*/ 	.short	0x003c


	//----- nvinfo : EIATTR_PARAM_CBANK
	.align		4
        /*00ac*/ 	.byte	0x04, 0x0a
        /*00ae*/ 	.short	(.L_33 - .L_32)
	.align		4
.L_32:
        /*00b0*/ 	.word	index@(.nv.constant0.triton_poi_fused__native_batch_norm_legit_no_training_convolution_leaky_relu_12)
        /*00b4*/ 	.short	0x0210
        /*00b6*/ 	.short	0x003c


	//----- nvinfo : EIATTR_SW_WAR
	.align		4
.L_33:
        /*00b8*/ 	.byte	0x04, 0x36
        /*00ba*/ 	.short	(.L_35 - .L_34)
.L_34:
        /*00bc*/ 	.word	0x00000008
.L_35:


//--------------------- .nv.callgraph             --------------------------
	.section	.nv.callgraph,"",@"SHT_CUDA_CALLGRAPH"
	.align	4
	.sectionentsize	8
	.align		4
        /*0000*/ 	.word	0x00000000
	.align		4
        /*0004*/ 	.word	0xffffffff
	.align		4
        /*0008*/ 	.word	0x00000000
	.align		4
        /*000c*/ 	.word	0xfffffffe
	.align		4
        /*0010*/ 	.word	0x00000000
	.align		4
        /*0014*/ 	.word	0xfffffffd
	.align		4
        /*0018*/ 	.word	0x00000000
	.align		4
        /*001c*/ 	.word	0xfffffffc


//--------------------- .nv.constant4             --------------------------
	.section	.nv.constant4,"a",@progbits
	.align	8
	.align		8
.nv.constant4:
        /*0000*/ 	.dword	_$_str
	.align		8
        /*0008*/ 	.dword	_$_str_$_2


//--------------------- .text.triton_poi_fused__native_batch_norm_legit_no_training_convolution_leaky_relu_12 --------------------------
	.section	.text.triton_poi_fused__native_batch_norm_legit_no_training_convolution_leaky_relu_12,"ax",@progbits
	.align	128
        .global         triton_poi_fused__native_batch_norm_legit_no_training_convolution_leaky_relu_12
        .type           triton_poi_fused__native_batch_norm_legit_no_training_convolution_leaky_relu_12,@function
        .size           triton_poi_fused__native_batch_norm_legit_no_training_convolution_leaky_relu_12,(.L_x_1 - triton_poi_fused__native_batch_norm_legit_no_training_convolution_leaky_relu_12)
        .other          triton_poi_fused__native_batch_norm_legit_no_training_convolution_leaky_relu_12,@"STO_CUDA_ENTRY STV_DEFAULT"
triton_poi_fused__native_batch_norm_legit_no_training_convolution_leaky_relu_12:
.text.triton_poi_fused__native_batch_norm_legit_no_training_convolution_leaky_relu_12:
[----:B------:R-:W-:Y:S01]  /*0000*/  LDC R1, c[0x0][0x28] ;  /* 0x00000a00ff017b82 */ /* 0x000fe20000000800 */
[----:B------:R-:W1:Y:S07]  /*0010*/  S2R R0, SR_TID.X ;  /* 0x0000000000007919 */ /* 0x000e6e0000002100 */
[----:B------:R-:W2:Y:S01]  /*0020*/  LDC.64 R10, c[0x0][0x230] ;  /* 0x00008c00ff0a7b82 */ /* 0x000ea20000000a00 */
[----:B------:R-:W-:Y:S01]  /*0030*/  ULDC.64 UR4, c[0x0][0x208] ;  /* 0x0000820000047ab9 */ /* 0x000fe20000000a00 */
[----:B------:R-:W3:Y:S06]  /*0040*/  S2R R3, SR_CTAID.X ;  /* 0x0000000000037919 */ /* 0x000eec0000002500 */
[----:B------:R-:W4:Y:S08]  /*0050*/  LDC.64 R6, c[0x0][0x220] ;  /* 0x00008800ff067b82 */ /* 0x000f300000000a00 */
[----:B------:R-:W5:Y:S08]  /*0060*/  LDC.64 R8, c[0x0][0x228] ;  /* 0x00008a00ff087b82 */ /* 0x000f700000000a00 */
[----:B------:R-:W5:Y:S01]  /*0070*/  LDC.64 R12, c[0x0][0x238] ;  /* 0x00008e00ff0c7b82 */ /* 0x000f620000000a00 */
[----:B-1----:R-:W-:-:S07]  /*0080*/  LOP3.LUT R0, R0, 0x7f, RZ, 0xc0, !PT ;  /* 0x0000007f00007812 */ /* 0x002fce00078ec0ff */
[----:B------:R-:W1:Y:S01]  /*0090*/  LDC.64 R4, c[0x0][0x240] ;  /* 0x00009000ff047b82 */ /* 0x000e620000000a00 */
[----:B---3--:R-:W-:Y:S02]  /*00a0*/  SHF.R.S32.HI R2, RZ, 0x18, R3 ;  /* 0x00000018ff027819 */ /* 0x008fe40000011403 */
[----:B------:R-:W-:Y:S02]  /*00b0*/  LEA R0, R3, R0, 0x7 ;  /* 0x0000000003007211 */ /* 0x000fe400078e38ff */
[----:B------:R-:W-:-:S04]  /*00c0*/  SGXT R3, R2, 0x1 ;  /* 0x000000010203781a */ /* 0x000fc80000000200 */
[----:B------:R-:W-:-:S04]  /*00d0*/  LEA.HI R3, R3, R0, RZ, 0x4 ;  /* 0x0000000003037211 */ /* 0x000fc800078f20ff */
[--C-:B------:R-:W-:Y:S02]  /*00e0*/  SHF.R.S32.HI R2, RZ, 0x4, R3.reuse ;  /* 0x00000004ff027819 */ /* 0x100fe40000011403 */
[----:B------:R-:W-:-:S04]  /*00f0*/  SHF.R.S32.HI R3, RZ, 0x1f, R3 ;  /* 0x0000001fff037819 */ /* 0x000fc80000011403 */
[----:B------:R-:W-:-:S04]  /*0100*/  LEA.HI R3, R3, R2, RZ, 0x6 ;  /* 0x0000000203037211 */ /* 0x000fc800078f30ff */
[----:B------:R-:W-:-:S04]  /*0110*/  LOP3.LUT R3, R3, 0xffffffc0, RZ, 0xc0, !PT ;  /* 0xffffffc003037812 */ /* 0x000fc800078ec0ff */
[----:B------:R-:W-:Y:S02]  /*0120*/  IADD3 R15, R2, -R3, RZ ;  /* 0x80000003020f7210 */ /* 0x000fe40007ffe0ff */
[----:B------:R-:W3:Y:S03]  /*0130*/  LDC.64 R2, c[0x0][0x210] ;  /* 0x00008400ff027b82 */ /* 0x000ee60000000a00 */
[----:B--2---:R-:W-:-:S05]  /*0140*/  IMAD.WIDE R10, R15, 0x4, R10 ;  /* 0x000000040f0a7825 */ /* 0x004fca00078e020a */
[----:B------:R2:W2:Y:S01]  /*0150*/  LDG.E.EL R16, desc[UR4][R10.64] ;  /* 0x000000040a107981 */ /* 0x0004a2000c2e1900 */
[----:B----4-:R-:W-:-:S04]  /*0160*/  IMAD.WIDE R6, R15, 0x4, R6 ;  /* 0x000000040f067825 */ /* 0x010fc800078e0206 */
[----:B-----5:R-:W-:Y:S02]  /*0170*/  IMAD.WIDE R8, R15, 0x4, R8 ;  /* 0x000000040f087825 */ /* 0x020fe400078e0208 */
[----:B------:R-:W4:Y:S04]  /*0180*/  LDG.E.EL R7, desc[UR4][R6.64] ;  /* 0x0000000406077981 */ /* 0x000f28000c2e1900 */
[----:B------:R5:W4:Y:S01]  /*0190*/  LDG.E.EL R8, desc[UR4][R8.64] ;  /* 0x0000000408087981 */ /* 0x000b22000c2e1900 */
[----:B---3--:R-:W-:-:S05]  /*01a0*/  IMAD.WIDE R2, R0, 0x4, R2 ;  /* 0x0000000400027825 */ /* 0x008fca00078e0202 */
[----:B------:R-:W4:Y:S01]  /*01b0*/  LDG.E R14, desc[UR4][R2.64] ;  /* 0x00000004020e7981 */ /* 0x000f22000c1e1900 */
[----:B0-2---:R-:W-:-:S04]  /*01c0*/  IMAD.WIDE R10, R15, 0x4, R12 ;  /* 0x000000040f0a7825 */ /* 0x005fc800078e020c */
[----:B-1----:R-:W-:Y:S02]  /*01d0*/  IMAD.WIDE R4, R15, 0x4, R4 ;  /* 0x000000040f047825 */ /* 0x002fe400078e0204 */
[----:B------:R-:W2:Y:S04]  /*01e0*/  LDG.E.EL R10, desc[UR4][R10.64] ;  /* 0x000000040a0a7981 */ /* 0x000ea8000c2e1900 */
[----:B------:R0:W2:Y:S01]  /*01f0*/  LDG.E.EL R13, desc[UR4][R4.64] ;  /* 0x00000004040d7981 */ /* 0x0000a2000c2e1900 */
[----:B-----5:R-:W-:Y:S01]  /*0200*/  HFMA2.MMA R9, -RZ, RZ, 1.625, 0 ;  /* 0x3e800000ff097435 */ /* 0x020fe200000001ff */
[----:B0-----:R-:W0:Y:S02]  /*0210*/  LDC.64 R4, c[0x0][0x218] ;  /* 0x00008600ff047b82 */ /* 0x001e240000000a00 */
[----:B0-----:R-:W-:-:S04]  /*0220*/  IMAD.WIDE R4, R0, 0x4, R4 ;  /* 0x0000000400047825 */ /* 0x001fc800078e0204 */
[----:B------:R-:W-:-:S04]  /*0230*/  FADD R16, R16, 9.9999997473787516356e-06 ;  /* 0x3727c5ac10107421 */ /* 0x000fc80000000000 */
[----:B------:R-:W0:Y:S02]  /*0240*/  MUFU.SQRT R12, R16 ;  /* 0x00000010000c7308 */ /* 0x000e240000002000 */
[C---:B0-----:R-:W-:Y:S02]  /*0250*/  FSETP.GT.AND P0, PT, R12.reuse, 8.50705917302346158658e+37, PT ;  /* 0x7e8000000c00780b */ /* 0x041fe40003f04000 */
[----:B------:R-:W-:-:S11]  /*0260*/  FSETP.GEU.AND P1, PT, R12, 1.175494350822287508e-38, PT ;  /* 0x008000000c00780b */ /* 0x000fd60003f2e000 */
[----:B------:R-:W-:-:S04]  /*0270*/  @P0 FMUL R12, R12, 0.25 ;  /* 0x3e8000000c0c0820 */ /* 0x000fc80000400000 */
[----:B------:R-:W-:-:S06]  /*0280*/  @!P1 FMUL R12, R12, 16777216 ;  /* 0x4b8000000c0c9820 */ /* 0x000fcc0000400000 */
[----:B------:R-:W0:Y:S01]  /*0290*/  MUFU.RCP R12, R12 ;  /* 0x0000000c000c7308 */ /* 0x000e220000001000 */
[----:B------:R-:W-:Y:S01]  /*02a0*/  FSEL R9, R9, 1, P0 ;  /* 0x3f80000009097808 */ /* 0x000fe20000000000 */
[----:B----4-:R-:W-:-:S04]  /*02b0*/  FADD R7, R14, R7 ;  /* 0x000000070e077221 */ /* 0x010fc80000000000 */
[----:B------:R-:W-:Y:S01]  /*02c0*/  @!P1 FMUL R9, R9, 16777216 ;  /* 0x4b80000009099820 */ /* 0x000fe20000400000 */
[----:B------:R-:W-:-:S03]  /*02d0*/  FADD R8, -R8, R7 ;  /* 0x0000000708087221 */ /* 0x000fc60000000100 */
[----:B0-----:R-:W-:-:S04]  /*02e0*/  FMUL R9, R12, R9 ;  /* 0x000000090c097220 */ /* 0x001fc80000400000 */
[----:B------:R-:W-:-:S04]  /*02f0*/  FMUL R8, R8, R9 ;  /* 0x0000000908087220 */ /* 0x000fc80000400000 */
[----:B--2---:R-:W-:-:S05]  /*0300*/  FFMA R13, R10, R8, R13 ;  /* 0x000000080a0d7223 */ /* 0x004fca000000000d */
[----:B------:R-:W-:Y:S01]  /*0310*/  FSETP.GT.AND P0, PT, R13, RZ, PT ;  /* 0x000000ff0d00720b */ /* 0x000fe20003f04000 */
[----:B------:R-:W-:-:S12]  /*0320*/  STG.E desc[UR4][R2.64], R7 ;  /* 0x0000000702007986 */ /* 0x000fd8000c101904 */
[----:B------:R-:W-:-:S05]  /*0330*/  @!P0 FMUL R13, R13, 0.20000000298023223877 ;  /* 0x3e4ccccd0d0d8820 */ /* 0x000fca0000400000 */
[----:B------:R-:W-:Y:S01]  /*0340*/  STG.E desc[UR4][R4.64], R13 ;  /* 0x0000000d04007986 */ /* 0x000fe2000c101904 */
[----:B------:R-:W-:Y:S05]  /*0350*/  EXIT ;  /* 0x000000000000794d */ /* 0x000fea0003800000 */
.L_x_0:
[----:B------:R-:W-:-:S00]  /*0360*/  BRA `(.L_x_0) ;  /* 0xfffffffc00fc7947 */ /* 0x000fc0000383ffff */
[----:B------:R-:W-:-:S00]  /*0370*/  NOP ;  /* 0x0000000000007918 */ /* 0x000fc00000000000 */
        /* <DEDUP_REMOVED lines=8> */
.L_x_1:


//--------------------- .nv.global.init           --------------------------
	.section	.nv.global.init,"aw",@progbits
.nv.global.init:
	.type		_$_str,@object
	.size		_$_str,(_$_str_$_2 - _$_str)
_$_str:
        /*0000*/ 	.byte	0x5f, 0x5f, 0x43, 0x55, 0x44, 0x41, 0x5f, 0x46, 0x54, 0x5a, 0x00
	.type		_$_str_$_2,@object
	.size		_$_str_$_2,(.L_1 - _$_str_$_2)
_$_str_$_2:
        /*000b*/ 	.byte	0x5f, 0x5f, 0x43, 0x55, 0x44, 0x41, 0x5f, 0x50, 0x52, 0x45, 0x43, 0x5f, 0x53, 0x51, 0x52, 0x54
        /*001b*/ 	.byte	0x00
.L_1:


//--------------------- .nv.constant0.triton_poi_fused__native_batch_norm_legit_no_training_convolution_leaky_relu_12 --------------------------
	.section	.nv.constant0.triton_poi_fused__native_batch_norm_legit_no_training_convolution_leaky_relu_12,"a",@progbits
	.sectionflags	@""
	.align	4
.nv.constant0.triton_poi_fused__native_batch_norm_legit_no_training_convolution_leaky_relu_12:
	.zero		588
